//
// Generated by NVIDIA NVVM Compiler
//
// Compiler Build ID: CL-36424714
// Cuda compilation tools, release 13.0, V13.0.88
// Based on NVVM 20.0.0
//

.version 9.0
.target sm_100
.address_size 64

	// .globl	_Z11forceKernelPdS_S_S_S_S_S_m
// _ZZ11forceKernelPdS_S_S_S_S_S_mE1x has been demoted
// _ZZ11forceKernelPdS_S_S_S_S_S_mE1y has been demoted
// _ZZ11forceKernelPdS_S_S_S_S_S_mE1z has been demoted

.visible .entry _Z11forceKernelPdS_S_S_S_S_S_m(
	.param .u64 .ptr .align 1 _Z11forceKernelPdS_S_S_S_S_S_m_param_0,
	.param .u64 .ptr .align 1 _Z11forceKernelPdS_S_S_S_S_S_m_param_1,
	.param .u64 .ptr .align 1 _Z11forceKernelPdS_S_S_S_S_S_m_param_2,
	.param .u64 .ptr .align 1 _Z11forceKernelPdS_S_S_S_S_S_m_param_3,
	.param .u64 .ptr .align 1 _Z11forceKernelPdS_S_S_S_S_S_m_param_4,
	.param .u64 .ptr .align 1 _Z11forceKernelPdS_S_S_S_S_S_m_param_5,
	.param .u64 .ptr .align 1 _Z11forceKernelPdS_S_S_S_S_S_m_param_6,
	.param .u64 _Z11forceKernelPdS_S_S_S_S_S_m_param_7
)
{
	.reg .pred 	%p<5>;
	.reg .b32 	%r<24>;
	.reg .b64 	%rd<51>;
	.reg .b64 	%fd<58>;
	// demoted variable
	.shared .align 8 .b8 _ZZ11forceKernelPdS_S_S_S_S_S_mE1x[8192];
	// demoted variable
	.shared .align 8 .b8 _ZZ11forceKernelPdS_S_S_S_S_S_mE1y[8192];
	// demoted variable
	.shared .align 8 .b8 _ZZ11forceKernelPdS_S_S_S_S_S_mE1z[8192];
	ld.param.u64 	%rd23, [_Z11forceKernelPdS_S_S_S_S_S_m_param_0];
	ld.param.u64 	%rd24, [_Z11forceKernelPdS_S_S_S_S_S_m_param_1];
	ld.param.u64 	%rd25, [_Z11forceKernelPdS_S_S_S_S_S_m_param_2];
	ld.param.u64 	%rd26, [_Z11forceKernelPdS_S_S_S_S_S_m_param_3];
	ld.param.u64 	%rd18, [_Z11forceKernelPdS_S_S_S_S_S_m_param_4];
	ld.param.u64 	%rd19, [_Z11forceKernelPdS_S_S_S_S_S_m_param_5];
	ld.param.u64 	%rd20, [_Z11forceKernelPdS_S_S_S_S_S_m_param_6];
	ld.param.u64 	%rd21, [_Z11forceKernelPdS_S_S_S_S_S_m_param_7];
	cvta.to.global.u64 	%rd1, %rd26;
	cvta.to.global.u64 	%rd2, %rd25;
	cvta.to.global.u64 	%rd3, %rd24;
	cvta.to.global.u64 	%rd4, %rd23;
	mov.u32 	%r10, %ctaid.x;
	mov.u32 	%r11, %ntid.x;
	mov.u32 	%r12, %tid.x;
	mad.lo.s32 	%r13, %r10, %r11, %r12;
	cvt.u64.u32 	%rd5, %r13;
	cvt.u64.u32 	%rd6, %r12;
	mul.wide.u32 	%rd27, %r13, 8;
	add.s64 	%rd28, %rd4, %rd27;
	ld.global.f64 	%fd1, [%rd28];
	add.s64 	%rd29, %rd3, %rd27;
	ld.global.f64 	%fd2, [%rd29];
	add.s64 	%rd30, %rd2, %rd27;
	ld.global.f64 	%fd3, [%rd30];
	add.s64 	%rd31, %rd1, %rd27;
	ld.global.f64 	%fd4, [%rd31];
	cvt.u64.u32 	%rd7, %r11;
	shl.b32 	%r14, %r12, 3;
	mov.u32 	%r15, _ZZ11forceKernelPdS_S_S_S_S_S_mE1x;
	add.s32 	%r1, %r15, %r14;
	mov.u32 	%r16, _ZZ11forceKernelPdS_S_S_S_S_S_mE1y;
	add.s32 	%r2, %r16, %r14;
	mov.u32 	%r17, _ZZ11forceKernelPdS_S_S_S_S_S_mE1z;
	add.s32 	%r3, %r17, %r14;
	neg.s64 	%rd8, %rd5;
	mov.f64 	%fd54, 0d0000000000000000;
	mov.b64 	%rd48, 0;
	mov.f64 	%fd53, %fd54;
	mov.f64 	%fd52, %fd54;
$L__BB0_1:
	mul.lo.s64 	%rd50, %rd48, %rd7;
	add.s64 	%rd32, %rd50, %rd6;
	shl.b64 	%rd33, %rd32, 3;
	add.s64 	%rd34, %rd4, %rd33;
	ld.global.f64 	%fd21, [%rd34];
	st.shared.f64 	[%r1], %fd21;
	add.s64 	%rd35, %rd3, %rd33;
	ld.global.f64 	%fd22, [%rd35];
	st.shared.f64 	[%r2], %fd22;
	add.s64 	%rd36, %rd2, %rd33;
	ld.global.f64 	%fd23, [%rd36];
	st.shared.f64 	[%r3], %fd23;
	bar.sync 	0;
	add.s64 	%rd11, %rd48, 1;
	setp.ge.u64 	%p1, %rd50, %rd21;
	@%p1 bra 	$L__BB0_6;
	add.s64 	%rd37, %rd50, %rd7;
	min.u64 	%rd12, %rd37, %rd21;
	mul.lo.s64 	%rd38, %rd7, %rd48;
	shl.b64 	%rd39, %rd38, 3;
	add.s64 	%rd49, %rd1, %rd39;
	mov.u32 	%r23, _ZZ11forceKernelPdS_S_S_S_S_S_mE1x;
	mov.u32 	%r22, _ZZ11forceKernelPdS_S_S_S_S_S_mE1y;
	mov.u32 	%r21, _ZZ11forceKernelPdS_S_S_S_S_S_mE1z;
$L__BB0_3:
	add.s64 	%rd40, %rd8, %rd50;
	setp.eq.s64 	%p2, %rd40, 0;
	@%p2 bra 	$L__BB0_5;
	ld.shared.f64 	%fd24, [%r23];
	sub.f64 	%fd25, %fd1, %fd24;
	ld.shared.f64 	%fd26, [%r22];
	sub.f64 	%fd27, %fd2, %fd26;
	ld.shared.f64 	%fd28, [%r21];
	sub.f64 	%fd29, %fd3, %fd28;
	bar.sync 	0;
	mul.f64 	%fd30, %fd27, %fd27;
	fma.rn.f64 	%fd31, %fd25, %fd25, %fd30;
	fma.rn.f64 	%fd32, %fd29, %fd29, %fd31;
	sqrt.rn.f64 	%fd33, %fd32;
	mul.f64 	%fd34, %fd33, %fd33;
	mul.f64 	%fd35, %fd33, %fd34;
	rcp.rn.f64 	%fd36, %fd35;
	ld.global.f64 	%fd37, [%rd49];
	mul.f64 	%fd38, %fd4, %fd37;
	mul.f64 	%fd39, %fd38, %fd36;
	fma.rn.f64 	%fd52, %fd25, %fd39, %fd52;
	fma.rn.f64 	%fd53, %fd27, %fd39, %fd53;
	fma.rn.f64 	%fd54, %fd29, %fd39, %fd54;
$L__BB0_5:
	add.s64 	%rd50, %rd50, 1;
	add.s64 	%rd49, %rd49, 8;
	add.s32 	%r23, %r23, 8;
	add.s32 	%r22, %r22, 8;
	add.s32 	%r21, %r21, 8;
	setp.lt.u64 	%p3, %rd50, %rd12;
	@%p3 bra 	$L__BB0_3;
$L__BB0_6:
	bar.sync 	0;
	setp.ne.s64 	%p4, %rd11, %rd7;
	mov.u64 	%rd48, %rd11;
	@%p4 bra 	$L__BB0_1;
	cvta.to.global.u64 	%rd41, %rd18;
	cvta.to.global.u64 	%rd42, %rd19;
	cvta.to.global.u64 	%rd43, %rd20;
	shl.b64 	%rd44, %rd5, 3;
	add.s64 	%rd45, %rd41, %rd44;
	ld.global.f64 	%fd40, [%rd45];
	add.f64 	%fd41, %fd52, %fd40;
	st.global.f64 	[%rd45], %fd41;
	add.s64 	%rd46, %rd42, %rd44;
	ld.global.f64 	%fd42, [%rd46];
	add.f64 	%fd43, %fd53, %fd42;
	st.global.f64 	[%rd46], %fd43;
	add.s64 	%rd47, %rd43, %rd44;
	ld.global.f64 	%fd44, [%rd47];
	add.f64 	%fd45, %fd54, %fd44;
	st.global.f64 	[%rd47], %fd45;
	ret;

}


// ===== COMPILED SASS (sm_100) =====

	.target	sm_100

	.elftype	@"ET_EXEC"


//--------------------- .note.nv.tkinfo           --------------------------
	.section	.note.nv.tkinfo,"",@"SHT_NOTE"
	.sectionflags	@"SHF_NOTE_NV_TKINFO"
	.tkinfo
        /*0018*/ 	.word	0x00000002
        /*0030*/ 	.string	""
        /*0030*/ 	.string	"ptxas"
        /*0030*/ 	.string	"Cuda compilation tools, release 13.0, V13.0.88"
        /*0030*/ 	.string	"Build cuda_13.0.r13.0/compiler.36424714_0"
        /*0030*/ 	.string	"-arch sm_100 -m 64 "



//--------------------- .note.nv.cuinfo           --------------------------
	.section	.note.nv.cuinfo,"",@"SHT_NOTE"
	.sectionflags	@"SHF_NOTE_NV_CUINFO"
        /*0018*/ 	.short	0x0002
        /*001a*/ 	.short	0x0064
        /*001c*/ 	.short	0x0082
	.zero		2


//--------------------- .nv.info                  --------------------------
	.section	.nv.info,"",@"SHT_CUDA_INFO"
	.align	4


	//----- nvinfo : EIATTR_REGCOUNT
	.align		4
        /*0000*/ 	.byte	0x04, 0x2f
        /*0002*/ 	.short	(.L_1 - .L_0)
	.align		4
.L_0:
        /*0004*/ 	.word	index@(_Z11forceKernelPdS_S_S_S_S_S_m)
        /*0008*/ 	.word	0x00000034


	//----- nvinfo : EIATTR_FRAME_SIZE
	.align		4
.L_1:
        /*000c*/ 	.byte	0x04, 0x11
        /*000e*/ 	.short	(.L_3 - .L_2)
	.align		4
.L_2:
        /*0010*/ 	.word	index@($__internal_1_$__cuda_sm20_dsqrt_rn_f64_mediumpath_v1)
        /*0014*/ 	.word	0x00000000


	//----- nvinfo : EIATTR_FRAME_SIZE
	.align		4
.L_3:
        /*0018*/ 	.byte	0x04, 0x11
        /*001a*/ 	.short	(.L_5 - .L_4)
	.align		4
.L_4:
        /*001c*/ 	.word	index@($__internal_0_$__cuda_sm20_dblrcp_rn_slowpath_v3)
        /*0020*/ 	.word	0x00000000


	//----- nvinfo : EIATTR_FRAME_SIZE
	.align		4
.L_5:
        /*0024*/ 	.byte	0x04, 0x11
        /*0026*/ 	.short	(.L_7 - .L_6)
	.align		4
.L_6:
        /*0028*/ 	.word	index@(_Z11forceKernelPdS_S_S_S_S_S_m)
        /*002c*/ 	.word	0x00000000


	//----- nvinfo : EIATTR_MIN_STACK_SIZE
	.align		4
.L_7:
        /*0030*/ 	.byte	0x04, 0x12
        /*0032*/ 	.short	(.L_9 - .L_8)
	.align		4
.L_8:
        /*0034*/ 	.word	index@(_Z11forceKernelPdS_S_S_S_S_S_m)
        /*0038*/ 	.word	0x00000000
.L_9:


//--------------------- .nv.compat                --------------------------
	.section	.nv.compat,"",@"SHT_CUDA_COMPAT_INFO"
	.align	4
        /*0000*/ 	.byte	0x02, 0x09, 0x00, 0x00, 0x02, 0x02, 0x01, 0x00, 0x02, 0x05, 0x05, 0x00, 0x03, 0x07, 0x01, 0x01
        /*0010*/ 	.byte	0x02, 0x03, 0x00, 0x00, 0x02, 0x06, 0x01, 0x00, 0x04, 0x0b, 0x08, 0x00, 0x01, 0x00, 0x00, 0x00
        /*0020*/ 	.byte	0x00, 0x00, 0x00, 0x00


//--------------------- .nv.info._Z11forceKernelPdS_S_S_S_S_S_m --------------------------
	.section	.nv.info._Z11forceKernelPdS_S_S_S_S_S_m,"",@"SHT_CUDA_INFO"
	.sectionflags	@""
	.align	4


	//----- nvinfo : EIATTR_CUDA_API_VERSION
	.align		4
        /*0000*/ 	.byte	0x04, 0x37
        /*0002*/ 	.short	(.L_11 - .L_10)
.L_10:
        /*0004*/ 	.word	0x00000082


	//----- nvinfo : EIATTR_KPARAM_INFO
	.align		4
.L_11:
        /*0008*/ 	.byte	0x04, 0x17
        /*000a*/ 	.short	(.L_13 - .L_12)
.L_12:
        /*000c*/ 	.word	0x00000000
        /*0010*/ 	.short	0x0007
        /*0012*/ 	.short	0x0038
        /*0014*/ 	.byte	0x00, 0xf0, 0x21, 0x00


	//----- nvinfo : EIATTR_KPARAM_INFO
	.align		4
.L_13:
        /*0018*/ 	.byte	0x04, 0x17
        /*001a*/ 	.short	(.L_15 - .L_14)
.L_14:
        /*001c*/ 	.word	0x00000000
        /*0020*/ 	.short	0x0006
        /*0022*/ 	.short	0x0030
        /*0024*/ 	.byte	0x00, 0xf5, 0x21, 0x00


	//----- nvinfo : EIATTR_KPARAM_INFO
	.align		4
.L_15:
        /*0028*/ 	.byte	0x04, 0x17
        /*002a*/ 	.short	(.L_17 - .L_16)
.L_16:
        /*002c*/ 	.word	0x00000000
        /*0030*/ 	.short	0x0005
        /*0032*/ 	.short	0x0028
        /*0034*/ 	.byte	0x00, 0xf5, 0x21, 0x00


	//----- nvinfo : EIATTR_KPARAM_INFO
	.align		4
.L_17:
        /*0038*/ 	.byte	0x04, 0x17
        /*003a*/ 	.short	(.L_19 - .L_18)
.L_18:
        /*003c*/ 	.word	0x00000000
        /*0040*/ 	.short	0x0004
        /*0042*/ 	.short	0x0020
        /*0044*/ 	.byte	0x00, 0xf5, 0x21, 0x00


	//----- nvinfo : EIATTR_KPARAM_INFO
	.align		4
.L_19:
        /*0048*/ 	.byte	0x04, 0x17
        /*004a*/ 	.short	(.L_21 - .L_20)
.L_20:
        /*004c*/ 	.word	0x00000000
        /*0050*/ 	.short	0x0003
        /*0052*/ 	.short	0x0018
        /*0054*/ 	.byte	0x00, 0xf5, 0x21, 0x00


	//----- nvinfo : EIATTR_KPARAM_INFO
	.align		4
.L_21:
        /*0058*/ 	.byte	0x04, 0x17
        /*005a*/ 	.short	(.L_23 - .L_22)
.L_22:
        /*005c*/ 	.word	0x00000000
        /*0060*/ 	.short	0x0002
        /*0062*/ 	.short	0x0010
        /*0064*/ 	.byte	0x00, 0xf5, 0x21, 0x00


	//----- nvinfo : EIATTR_KPARAM_INFO
	.align		4
.L_23:
        /*0068*/ 	.byte	0x04, 0x17
        /*006a*/ 	.short	(.L_25 - .L_24)
.L_24:
        /*006c*/ 	.word	0x00000000
        /*0070*/ 	.short	0x0001
        /*0072*/ 	.short	0x0008
        /*0074*/ 	.byte	0x00, 0xf5, 0x21, 0x00


	//----- nvinfo : EIATTR_KPARAM_INFO
	.align		4
.L_25:
        /*0078*/ 	.byte	0x04, 0x17
        /*007a*/ 	.short	(.L_27 - .L_26)
.L_26:
        /*007c*/ 	.word	0x00000000
        /*0080*/ 	.short	0x0000
        /*0082*/ 	.short	0x0000
        /*0084*/ 	.byte	0x00, 0xf5, 0x21, 0x00


	//----- nvinfo : EIATTR_SPARSE_MMA_MASK
	.align		4
.L_27:
        /*0088*/ 	.byte	0x03, 0x50
        /*008a*/ 	.short	0x0000


	//----- nvinfo : EIATTR_MAXREG_COUNT
	.align		4
        /*008c*/ 	.byte	0x03, 0x1b
        /*008e*/ 	.short	0x00ff


	//----- nvinfo : EIATTR_NUM_BARRIERS
	.align		4
        /*0090*/ 	.byte	0x02, 0x4c
        /*0092*/ 	.byte	0x01
	.zero		1


	//----- nvinfo : EIATTR_MERCURY_ISA_VERSION
	.align		4
        /*0094*/ 	.byte	0x03, 0x5f
        /*0096*/ 	.short	0x0101


	//----- nvinfo : EIATTR_VRC_CTA_INIT_COUNT
	.align		4
        /*0098*/ 	.byte	0x02, 0x4a
	.zero		1
	.zero		1


	//----- nvinfo : EIATTR_EXIT_INSTR_OFFSETS
	.align		4
        /*009c*/ 	.byte	0x04, 0x1c
        /*009e*/ 	.short	(.L_29 - .L_28)


	//   ....[0]....
.L_28:
        /*00a0*/ 	.word	0x00000b40


	//----- nvinfo : EIATTR_CRS_STACK_SIZE
	.align		4
.L_29:
        /*00a4*/ 	.byte	0x04, 0x1e
        /*00a6*/ 	.short	(.L_31 - .L_30)
.L_30:
        /*00a8*/ 	.word	0x00000000


	//----- nvinfo : EIATTR_CBANK_PARAM_SIZE
	.align		4
.L_31:
        /*00ac*/ 	.byte	0x03, 0x19
        /*00ae*/ 	.short	0x0040


	//----- nvinfo : EIATTR_PARAM_CBANK
	.align		4
        /*00b0*/ 	.byte	0x04, 0x0a
        /*00b2*/ 	.short	(.L_33 - .L_32)
	.align		4
.L_32:
        /*00b4*/ 	.word	index@(.nv.constant0._Z11forceKernelPdS_S_S_S_S_S_m)
        /*00b8*/ 	.short	0x0380
        /*00ba*/ 	.short	0x0040


	//----- nvinfo : EIATTR_SW_WAR
	.align		4
.L_33:
        /*00bc*/ 	.byte	0x04, 0x36
        /*00be*/ 	.short	(.L_35 - .L_34)
.L_34:
        /*00c0*/ 	.word	0x00000008
.L_35:


//--------------------- .nv.callgraph             --------------------------
	.section	.nv.callgraph,"",@"SHT_CUDA_CALLGRAPH"
	.align	4
	.sectionentsize	8
	.align		4
        /*0000*/ 	.word	0x00000000
	.align		4
        /*0004*/ 	.word	0xffffffff
	.align		4
        /*0008*/ 	.word	0x00000000
	.align		4
        /*000c*/ 	.word	0xfffffffe
	.align		4
        /*0010*/ 	.word	0x00000000
	.align		4
        /*0014*/ 	.word	0xfffffffd
	.align		4
        /*0018*/ 	.word	0x00000000
	.align		4
        /*001c*/ 	.word	0xfffffffc


//--------------------- .text._Z11forceKernelPdS_S_S_S_S_S_m --------------------------
	.section	.text._Z11forceKernelPdS_S_S_S_S_S_m,"ax",@progbits
	.align	128
        .global         _Z11forceKernelPdS_S_S_S_S_S_m
        .type           _Z11forceKernelPdS_S_S_S_S_S_m,@function
        .size           _Z11forceKernelPdS_S_S_S_S_S_m,(.L_x_18 - _Z11forceKernelPdS_S_S_S_S_S_m)
        .other          _Z11forceKernelPdS_S_S_S_S_S_m,@"STO_CUDA_ENTRY STV_DEFAULT"
_Z11forceKernelPdS_S_S_S_S_S_m:
.text._Z11forceKernelPdS_S_S_S_S_S_m:
[----:B------:R-:W-:Y:S01]  /*0000*/  LDC R1, c[0x0][0x37c] ;  /* 0x0000df00ff017b82 */ /* 0x000fe20000000800 */
[----:B------:R-:W0:Y:S07]  /*0010*/  S2R R0, SR_TID.X ;  /* 0x0000000000007919 */ /* 0x000e2e0000002100 */
[----:B------:R-:W0:Y:S01]  /*0020*/  S2UR UR4, SR_CTAID.X ;  /* 0x00000000000479c3 */ /* 0x000e220000002500 */
[----:B------:R-:W1:Y:S07]  /*0030*/  LDCU.64 UR12, c[0x0][0x358] ;  /* 0x00006b00ff0c77ac */ /* 0x000e6e0008000a00 */
[----:B------:R-:W0:Y:S08]  /*0040*/  LDC R3, c[0x0][0x360] ;  /* 0x0000d800ff037b82 */ /* 0x000e300000000800 */
[----:B------:R-:W2:Y:S08]  /*0050*/  LDC.64 R24, c[0x0][0x380] ;  /* 0x0000e000ff187b82 */ /* 0x000eb00000000a00 */
[----:B------:R-:W3:Y:S08]  /*0060*/  LDC.64 R22, c[0x0][0x388] ;  /* 0x0000e200ff167b82 */ /* 0x000ef00000000a00 */
[----:B------:R-:W4:Y:S01]  /*0070*/  LDC.64 R20, c[0x0][0x390] ;  /* 0x0000e400ff147b82 */ /* 0x000f220000000a00 */
[----:B0-----:R-:W-:-:S07]  /*0080*/  IMAD R2, R3, UR4, R0 ;  /* 0x0000000403027c24 */ /* 0x001fce000f8e0200 */
[----:B------:R-:W0:Y:S01]  /*0090*/  LDC.64 R18, c[0x0][0x398] ;  /* 0x0000e600ff127b82 */ /* 0x000e220000000a00 */
[----:B--2---:R-:W-:-:S06]  /*00a0*/  IMAD.WIDE.U32 R24, R2, 0x8, R24 ;  /* 0x0000000802187825 */ /* 0x004fcc00078e0018 */
[----:B-1----:R-:W5:Y:S01]  /*00b0*/  LDG.E.64 R24, desc[UR12][R24.64] ;  /* 0x0000000c18187981 */ /* 0x002f62000c1e1b00 */
[----:B---3--:R-:W-:-:S06]  /*00c0*/  IMAD.WIDE.U32 R22, R2, 0x8, R22 ;  /* 0x0000000802167825 */ /* 0x008fcc00078e0016 */
[----:B------:R-:W5:Y:S01]  /*00d0*/  LDG.E.64 R22, desc[UR12][R22.64] ;  /* 0x0000000c16167981 */ /* 0x000f62000c1e1b00 */
[----:B----4-:R-:W-:-:S06]  /*00e0*/  IMAD.WIDE.U32 R20, R2, 0x8, R20 ;  /* 0x0000000802147825 */ /* 0x010fcc00078e0014 */
[----:B------:R-:W5:Y:S01]  /*00f0*/  LDG.E.64 R20, desc[UR12][R20.64] ;  /* 0x0000000c14147981 */ /* 0x000f62000c1e1b00 */
[----:B0-----:R-:W-:-:S06]  /*0100*/  IMAD.WIDE.U32 R18, R2, 0x8, R18 ;  /* 0x0000000802127825 */ /* 0x001fcc00078e0012 */
[----:B------:R-:W5:Y:S01]  /*0110*/  LDG.E.64 R18, desc[UR12][R18.64] ;  /* 0x0000000c12127981 */ /* 0x000f62000c1e1b00 */
[----:B------:R-:W0:Y:S01]  /*0120*/  S2UR UR7, SR_CgaCtaId ;  /* 0x00000000000779c3 */ /* 0x000e220000008800 */
[----:B------:R-:W-:Y:S02]  /*0130*/  UMOV UR4, 0x400 ;  /* 0x0000040000047882 */ /* 0x000fe40000000000 */
[----:B------:R-:W-:Y:S02]  /*0140*/  UIADD3 UR6, UPT, UPT, UR4, 0x4000, URZ ;  /* 0x0000400004067890 */ /* 0x000fe4000fffe0ff */
[----:B------:R-:W-:Y:S01]  /*0150*/  UIADD3 UR5, UPT, UPT, UR4, 0x2000, URZ ;  /* 0x0000200004057890 */ /* 0x000fe2000fffe0ff */
[----:B------:R-:W-:Y:S02]  /*0160*/  CS2R R16, SRZ ;  /* 0x0000000000107805 */ /* 0x000fe4000001ff00 */
[----:B------:R-:W-:Y:S02]  /*0170*/  CS2R R14, SRZ ;  /* 0x00000000000e7805 */ /* 0x000fe4000001ff00 */
[----:B------:R-:W-:Y:S01]  /*0180*/  CS2R R12, SRZ ;  /* 0x00000000000c7805 */ /* 0x000fe2000001ff00 */
[----:B0-----:R-:W-:-:S02]  /*0190*/  ULEA UR6, UR7, UR6, 0x18 ;  /* 0x0000000607067291 */ /* 0x001fc4000f8ec0ff */
[----:B------:R-:W-:Y:S02]  /*01a0*/  ULEA UR4, UR7, UR4, 0x18 ;  /* 0x0000000407047291 */ /* 0x000fe4000f8ec0ff */
[----:B------:R-:W-:Y:S02]  /*01b0*/  ULEA UR5, UR7, UR5, 0x18 ;  /* 0x0000000507057291 */ /* 0x000fe4000f8ec0ff */
[C---:B------:R-:W-:Y:S02]  /*01c0*/  LEA R6, R0.reuse, UR6, 0x3 ;  /* 0x0000000600067c11 */ /* 0x040fe4000f8e18ff */
[C---:B------:R-:W-:Y:S01]  /*01d0*/  LEA R4, R0.reuse, UR4, 0x3 ;  /* 0x0000000400047c11 */ /* 0x040fe2000f8e18ff */
[----:B------:R-:W-:Y:S01]  /*01e0*/  UMOV UR4, URZ ;  /* 0x000000ff00047c82 */ /* 0x000fe20008000000 */
[----:B------:R-:W-:Y:S01]  /*01f0*/  LEA R5, R0, UR5, 0x3 ;  /* 0x0000000500057c11 */ /* 0x000fe2000f8e18ff */
[----:B------:R-:W-:-:S06]  /*0200*/  UMOV UR5, URZ ;  /* 0x000000ff00057c82 */ /* 0x000fcc0008000000 */
.L_x_7:
[----:B0-----:R-:W0:Y:S01]  /*0210*/  LDCU.128 UR8, c[0x0][0x380] ;  /* 0x00007000ff0877ac */ /* 0x001e220008000c00 */
[C---:B------:R-:W-:Y:S02]  /*0220*/  IMAD R7, R3.reuse, UR5, RZ ;  /* 0x0000000503077c24 */ /* 0x040fe4000f8e02ff */
[----:B------:R-:W-:Y:S01]  /*0230*/  IMAD.WIDE.U32 R8, R3, UR4, RZ ;  /* 0x0000000403087c25 */ /* 0x000fe2000f8e00ff */
[----:B------:R-:W1:Y:S03]  /*0240*/  LDCU.64 UR6, c[0x0][0x390] ;  /* 0x00007200ff0677ac */ /* 0x000e660008000a00 */
[----:B------:R-:W-:Y:S01]  /*0250*/  IMAD.IADD R30, R9, 0x1, R7 ;  /* 0x00000001091e7824 */ /* 0x000fe200078e0207 */
[----:B------:R-:W-:Y:S01]  /*0260*/  IADD3 R7, P0, PT, R0, R8, RZ ;  /* 0x0000000800077210 */ /* 0x000fe20007f1e0ff */
[----:B------:R-:W2:Y:S04]  /*0270*/  LDCU.64 UR14, c[0x0][0x3b8] ;  /* 0x00007700ff0e77ac */ /* 0x000ea80008000a00 */
[----:B------:R-:W-:-:S02]  /*0280*/  IMAD.X R10, RZ, RZ, R30, P0 ;  /* 0x000000ffff0a7224 */ /* 0x000fc400000e061e */
[----:B------:R-:W-:-:S03]  /*0290*/  IMAD.SHL.U32 R28, R7, 0x8, RZ ;  /* 0x00000008071c7824 */ /* 0x000fc600078e00ff */
[----:B------:R-:W-:Y:S02]  /*02a0*/  SHF.L.U64.HI R7, R7, 0x3, R10 ;  /* 0x0000000307077819 */ /* 0x000fe4000001020a */
[C---:B0-----:R-:W-:Y:S02]  /*02b0*/  IADD3 R10, P0, PT, R28.reuse, UR8, RZ ;  /* 0x000000081c0a7c10 */ /* 0x041fe4000ff1e0ff */
[C---:B------:R-:W-:Y:S02]  /*02c0*/  IADD3 R26, P1, PT, R28.reuse, UR10, RZ ;  /* 0x0000000a1c1a7c10 */ /* 0x040fe4000ff3e0ff */
[----:B-1----:R-:W-:Y:S02]  /*02d0*/  IADD3 R28, P2, PT, R28, UR6, RZ ;  /* 0x000000061c1c7c10 */ /* 0x002fe4000ff5e0ff */
[C---:B------:R-:W-:Y:S02]  /*02e0*/  IADD3.X R11, PT, PT, R7.reuse, UR9, RZ, P0, !PT ;  /* 0x00000009070b7c10 */ /* 0x040fe400087fe4ff */
[----:B------:R-:W-:-:S02]  /*02f0*/  IADD3.X R27, PT, PT, R7, UR11, RZ, P1, !PT ;  /* 0x0000000b071b7c10 */ /* 0x000fc40008ffe4ff */
[----:B------:R-:W-:Y:S02]  /*0300*/  IADD3.X R29, PT, PT, R7, UR7, RZ, P2, !PT ;  /* 0x00000007071d7c10 */ /* 0x000fe400097fe4ff */
[----:B------:R-:W3:Y:S04]  /*0310*/  LDG.E.64 R10, desc[UR12][R10.64] ;  /* 0x0000000c0a0a7981 */ /* 0x000ee8000c1e1b00 */
[----:B------:R-:W4:Y:S04]  /*0320*/  LDG.E.64 R26, desc[UR12][R26.64] ;  /* 0x0000000c1a1a7981 */ /* 0x000f28000c1e1b00 */
[----:B------:R-:W4:Y:S01]  /*0330*/  LDG.E.64 R28, desc[UR12][R28.64] ;  /* 0x0000000c1c1c7981 */ /* 0x000f22000c1e1b00 */
[----:B--2---:R-:W-:Y:S01]  /*0340*/  ISETP.GE.U32.AND P1, PT, R8, UR14, PT ;  /* 0x0000000e08007c0c */ /* 0x004fe2000bf26070 */
[----:B------:R-:W-:Y:S01]  /*0350*/  UMOV UR6, UR4 ;  /* 0x0000000400067c82 */ /* 0x000fe20008000000 */
[----:B------:R-:W-:-:S02]  /*0360*/  UIADD3 UR4, UP0, UPT, UR4, 0x1, URZ ;  /* 0x0000000104047890 */ /* 0x000fc4000ff1e0ff */
[----:B------:R-:W-:Y:S01]  /*0370*/  ISETP.GE.U32.AND.EX P1, PT, R30, UR15, PT, P1 ;  /* 0x0000000f1e007c0c */ /* 0x000fe2000bf26110 */
[----:B------:R-:W-:Y:S01]  /*0380*/  UMOV UR7, UR5 ;  /* 0x0000000500077c82 */ /* 0x000fe20008000000 */
[----:B------:R-:W-:Y:S02]  /*0390*/  UIADD3.X UR5, UPT, UPT, URZ, UR5, URZ, UP0, !UPT ;  /* 0x00000005ff057290 */ /* 0x000fe400087fe4ff */
[----:B------:R-:W-:-:S04]  /*03a0*/  ISETP.NE.U32.AND P0, PT, R3, UR4, PT ;  /* 0x0000000403007c0c */ /* 0x000fc8000bf05070 */
[----:B------:R-:W-:Y:S01]  /*03b0*/  ISETP.NE.AND.EX P0, PT, RZ, UR5, PT, P0 ;  /* 0x00000005ff007c0c */ /* 0x000fe2000bf05300 */
[----:B---3--:R0:W-:Y:S04]  /*03c0*/  STS.64 [R4], R10 ;  /* 0x0000000a04007388 */ /* 0x0081e80000000a00 */
[----:B----4-:R0:W-:Y:S04]  /*03d0*/  STS.64 [R5], R26 ;  /* 0x0000001a05007388 */ /* 0x0101e80000000a00 */
[----:B------:R0:W-:Y:S01]  /*03e0*/  STS.64 [R6], R28 ;  /* 0x0000001c06007388 */ /* 0x0001e20000000a00 */
[----:B------:R-:W-:Y:S06]  /*03f0*/  BAR.SYNC.DEFER_BLOCKING 0x0 ;  /* 0x0000000000007b1d */ /* 0x000fec0000010000 */
[----:B------:R-:W-:Y:S05]  /*0400*/  @P1 BRA `(.L_x_0) ;  /* 0x0000000400741947 */ /* 0x000fea0003800000 */
[----:B------:R-:W1:Y:S01]  /*0410*/  S2UR UR9, SR_CgaCtaId ;  /* 0x00000000000979c3 */ /* 0x000e620000008800 */
[C---:B------:R-:W-:Y:S01]  /*0420*/  IADD3 R9, P2, PT, R3.reuse, R8, RZ ;  /* 0x0000000803097210 */ /* 0x040fe20007f5e0ff */
[----:B------:R-:W-:Y:S01]  /*0430*/  UMOV UR8, 0x400 ;  /* 0x0000040000087882 */ /* 0x000fe20000000000 */
[----:B------:R-:W-:Y:S01]  /*0440*/  IMAD.MOV.U32 R7, RZ, RZ, R30 ;  /* 0x000000ffff077224 */ /* 0x000fe200078e001e */
[----:B------:R-:W-:Y:S01]  /*0450*/  UIADD3 UR10, UPT, UPT, UR8, 0x2000, URZ ;  /* 0x00002000080a7890 */ /* 0x000fe2000fffe0ff */
[----:B0-----:R-:W-:Y:S01]  /*0460*/  IMAD.WIDE.U32 R26, R3, UR6, RZ ;  /* 0x00000006031a7c25 */ /* 0x001fe2000f8e00ff */
[----:B------:R-:W-:Y:S02]  /*0470*/  ISETP.LT.U32.AND P1, PT, R9, UR14, PT ;  /* 0x0000000e09007c0c */ /* 0x000fe4000bf21070 */
[----:B------:R-:W0:Y:S01]  /*0480*/  LDC.64 R28, c[0x0][0x398] ;  /* 0x0000e600ff1c7b82 */ /* 0x000e220000000a00 */
[----:B------:R-:W-:Y:S02]  /*0490*/  IMAD.X R46, RZ, RZ, R7, P2 ;  /* 0x000000ffff2e7224 */ /* 0x000fe400010e0607 */
[----:B------:R-:W-:-:S03]  /*04a0*/  IMAD R11, R3, UR7, R27 ;  /* 0x00000007030b7c24 */ /* 0x000fc6000f8e021b */
[----:B------:R-:W-:-:S04]  /*04b0*/  ISETP.LT.U32.AND.EX P1, PT, R46, UR15, PT, P1 ;  /* 0x0000000f2e007c0c */ /* 0x000fc8000bf21110 */
[----:B------:R-:W-:Y:S02]  /*04c0*/  SEL R9, R9, UR14, P1 ;  /* 0x0000000e09097c07 */ /* 0x000fe40008800000 */
[----:B------:R-:W-:Y:S01]  /*04d0*/  SEL R46, R46, UR15, P1 ;  /* 0x0000000f2e2e7c07 */ /* 0x000fe20008800000 */
[----:B-1----:R-:W-:Y:S02]  /*04e0*/  ULEA UR11, UR9, UR8, 0x18 ;  /* 0x00000008090b7291 */ /* 0x002fe4000f8ec0ff */
[----:B------:R-:W-:Y:S02]  /*04f0*/  UIADD3 UR8, UPT, UPT, UR8, 0x4000, URZ ;  /* 0x0000400008087890 */ /* 0x000fe4000fffe0ff */
[----:B------:R-:W-:Y:S02]  /*0500*/  ULEA UR10, UR9, UR10, 0x18 ;  /* 0x0000000a090a7291 */ /* 0x000fe4000f8ec0ff */
[----:B------:R-:W-:Y:S01]  /*0510*/  ULEA UR8, UR9, UR8, 0x18 ;  /* 0x0000000809087291 */ /* 0x000fe2000f8ec0ff */
[----:B------:R-:W-:Y:S01]  /*0520*/  IMAD.U32 R47, RZ, RZ, UR11 ;  /* 0x0000000bff2f7e24 */ /* 0x000fe2000f8e00ff */
[----:B0-----:R-:W-:-:S02]  /*0530*/  LEA R10, P2, R26, R28, 0x3 ;  /* 0x0000001c1a0a7211 */ /* 0x001fc400078418ff */
[----:B------:R-:W-:Y:S02]  /*0540*/  IMAD.U32 R48, RZ, RZ, UR10 ;  /* 0x0000000aff307e24 */ /* 0x000fe4000f8e00ff */
[----:B------:R-:W-:Y:S01]  /*0550*/  LEA.HI.X R11, R26, R29, R11, 0x3, P2 ;  /* 0x0000001d1a0b7211 */ /* 0x000fe200010f1c0b */
[----:B------:R-:W-:-:S08]  /*0560*/  IMAD.U32 R49, RZ, RZ, UR8 ;  /* 0x00000008ff317e24 */ /* 0x000fd0000f8e00ff */
.L_x_6:
[----:B------:R-:W-:Y:S02]  /*0570*/  IADD3 R26, P1, PT, -R2, R8, RZ ;  /* 0x00000008021a7210 */ /* 0x000fe40007f3e1ff */
[----:B------:R-:W-:Y:S02]  /*0580*/  IADD3 R8, P3, PT, R8, 0x1, RZ ;  /* 0x0000000108087810 */ /* 0x000fe40007f7e0ff */
[----:B------:R-:W-:Y:S02]  /*0590*/  ISETP.NE.U32.AND P2, PT, R26, RZ, PT ;  /* 0x000000ff1a00720c */ /* 0x000fe40003f45070 */
[----:B------:R-:W-:Y:S01]  /*05a0*/  IADD3.X R26, PT, PT, R7, -0x1, RZ, P1, !PT ;  /* 0xffffffff071a7810 */ /* 0x000fe20000ffe4ff */
[----:B------:R-:W-:Y:S01]  /*05b0*/  IMAD.X R7, RZ, RZ, R7, P3 ;  /* 0x000000ffff077224 */ /* 0x000fe200018e0607 */
[----:B------:R-:W-:Y:S02]  /*05c0*/  ISETP.GE.U32.AND P1, PT, R8, R9, PT ;  /* 0x000000090800720c */ /* 0x000fe40003f26070 */
[----:B------:R-:W-:-:S02]  /*05d0*/  ISETP.NE.AND.EX P2, PT, R26, RZ, PT, P2 ;  /* 0x000000ff1a00720c */ /* 0x000fc40003f45320 */
[----:B------:R-:W-:-:S11]  /*05e0*/  ISETP.GE.U32.AND.EX P1, PT, R7, R46, PT, P1 ;  /* 0x0000002e0700720c */ /* 0x000fd60003f26110 */
[----:B------:R-:W-:Y:S05]  /*05f0*/  @!P2 BRA `(.L_x_1) ;  /* 0x0000000000e0a947 */ /* 0x000fea0003800000 */
[----:B------:R-:W0:Y:S01]  /*0600*/  LDS.64 R26, [R48] ;  /* 0x00000000301a7984 */ /* 0x000e220000000a00 */
[----:B------:R-:W-:Y:S01]  /*0610*/  IMAD.MOV.U32 R36, RZ, RZ, 0x0 ;  /* 0x00000000ff247424 */ /* 0x000fe200078e00ff */
[----:B------:R-:W-:Y:S05]  /*0620*/  WARPSYNC.ALL ;  /* 0x0000000000007948 */ /* 0x000fea0003800000 */
[----:B------:R-:W1:Y:S01]  /*0630*/  LDS.64 R28, [R47] ;  /* 0x000000002f1c7984 */ /* 0x000e620000000a00 */
[----:B------:R-:W-:Y:S01]  /*0640*/  IMAD.MOV.U32 R37, RZ, RZ, 0x3fd80000 ;  /* 0x3fd80000ff257424 */ /* 0x000fe200078e00ff */
[----:B------:R-:W-:Y:S02]  /*0650*/  BSSY.RECONVERGENT B0, `(.L_x_2) ;  /* 0x000001b000007945 */ /* 0x000fe40003800200 */
[----:B------:R-:W2:Y:S01]  /*0660*/  LDS.64 R30, [R49] ;  /* 0x00000000311e7984 */ /* 0x000ea20000000a00 */
[----:B0----5:R-:W-:-:S02]  /*0670*/  DADD R26, R22, -R26 ;  /* 0x00000000161a7229 */ /* 0x021fc4000000081a */
[----:B-1----:R-:W-:-:S06]  /*0680*/  DADD R28, R24, -R28 ;  /* 0x00000000181c7229 */ /* 0x002fcc000000081c */
[----:B------:R-:W-:Y:S02]  /*0690*/  DMUL R32, R26, R26 ;  /* 0x0000001a1a207228 */ /* 0x000fe40000000000 */
[----:B--2---:R-:W-:-:S06]  /*06a0*/  DADD R30, R20, -R30 ;  /* 0x00000000141e7229 */ /* 0x004fcc000000081e */
[----:B------:R-:W-:-:S08]  /*06b0*/  DFMA R32, R28, R28, R32 ;  /* 0x0000001c1c20722b */ /* 0x000fd00000000020 */
[----:B------:R-:W-:-:S06]  /*06c0*/  DFMA R32, R30, R30, R32 ;  /* 0x0000001e1e20722b */ /* 0x000fcc0000000020 */
[----:B------:R-:W0:Y:S04]  /*06d0*/  MUFU.RSQ64H R35, R33 ;  /* 0x0000002100237308 */ /* 0x000e280000001c00 */
[----:B------:R-:W-:Y:S01]  /*06e0*/  VIADD R34, R33, 0xfcb00000 ;  /* 0xfcb0000021227836 */ /* 0x000fe20000000000 */
[----:B------:R-:W-:Y:S04]  /*06f0*/  BAR.SYNC.DEFER_BLOCKING 0x0 ;  /* 0x0000000000007b1d */ /* 0x000fe80000010000 */
[----:B------:R-:W-:Y:S02]  /*0700*/  ISETP.GE.U32.AND P2, PT, R34, 0x7ca00000, PT ;  /* 0x7ca000002200780c */ /* 0x000fe40003f46070 */
[----:B0-----:R-:W-:-:S08]  /*0710*/  DMUL R38, R34, R34 ;  /* 0x0000002222267228 */ /* 0x001fd00000000000 */
[----:B------:R-:W-:-:S08]  /*0720*/  DFMA R38, R32, -R38, 1 ;  /* 0x3ff000002026742b */ /* 0x000fd00000000826 */
[----:B------:R-:W-:Y:S02]  /*0730*/  DFMA R36, R38, R36, 0.5 ;  /* 0x3fe000002624742b */ /* 0x000fe40000000024 */
[----:B------:R-:W-:-:S08]  /*0740*/  DMUL R38, R34, R38 ;  /* 0x0000002622267228 */ /* 0x000fd00000000000 */
[----:B------:R-:W-:-:S08]  /*0750*/  DFMA R36, R36, R38, R34 ;  /* 0x000000262424722b */ /* 0x000fd00000000022 */
[----:B------:R-:W-:Y:S02]  /*0760*/  DMUL R38, R32, R36 ;  /* 0x0000002420267228 */ /* 0x000fe40000000000 */
[----:B------:R-:W-:Y:S02]  /*0770*/  VIADD R43, R37, 0xfff00000 ;  /* 0xfff00000252b7836 */ /* 0x000fe40000000000 */
[----:B------:R-:W-:-:S04]  /*0780*/  IMAD.MOV.U32 R42, RZ, RZ, R36 ;  /* 0x000000ffff2a7224 */ /* 0x000fc800078e0024 */
[----:B------:R-:W-:-:S08]  /*0790*/  DFMA R40, R38, -R38, R32 ;  /* 0x800000262628722b */ /* 0x000fd00000000020 */
[----:B------:R-:W-:Y:S01]  /*07a0*/  DFMA R44, R40, R42, R38 ;  /* 0x0000002a282c722b */ /* 0x000fe20000000026 */
[----:B------:R-:W-:Y:S10]  /*07b0*/  @!P2 BRA `(.L_x_3) ;  /* 0x000000000010a947 */ /* 0x000ff40003800000 */
[----:B------:R-:W-:-:S07]  /*07c0*/  MOV R44, 0x7e0 ;  /* 0x000007e0002c7802 */ /* 0x000fce0000000f00 */
[----:B------:R-:W-:Y:S05]  /*07d0*/  CALL.REL.NOINC `($__internal_1_$__cuda_sm20_dsqrt_rn_f64_mediumpath_v1) ;  /* 0x00000004008c7944 */ /* 0x000fea0003c00000 */
[----:B------:R-:W-:Y:S02]  /*07e0*/  IMAD.MOV.U32 R44, RZ, RZ, R34 ;  /* 0x000000ffff2c7224 */ /* 0x000fe400078e0022 */
[----:B------:R-:W-:-:S07]  /*07f0*/  IMAD.MOV.U32 R45, RZ, RZ, R35 ;  /* 0x000000ffff2d7224 */ /* 0x000fce00078e0023 */
.L_x_3:
[----:B------:R-:W-:Y:S05]  /*0800*/  BSYNC.RECONVERGENT B0 ;  /* 0x0000000000007941 */ /* 0x000fea0003800200 */
.L_x_2:
[-C--:B------:R-:W-:Y:S01]  /*0810*/  DMUL R32, R44, R44.reuse ;  /* 0x0000002c2c207228 */ /* 0x080fe20000000000 */
[----:B------:R-:W-:Y:S07]  /*0820*/  BSSY.RECONVERGENT B0, `(.L_x_4) ;  /* 0x000000f000007945 */ /* 0x000fee0003800200 */
[----:B------:R-:W-:-:S06]  /*0830*/  DMUL R44, R32, R44 ;  /* 0x0000002c202c7228 */ /* 0x000fcc0000000000 */
[----:B------:R-:W0:Y:S04]  /*0840*/  MUFU.RCP64H R37, R45 ;  /* 0x0000002d00257308 */ /* 0x000e280000001800 */
[----:B------:R-:W-:-:S05]  /*0850*/  VIADD R36, R45, 0x300402 ;  /* 0x003004022d247836 */ /* 0x000fca0000000000 */
[----:B------:R-:W-:Y:S01]  /*0860*/  FSETP.GEU.AND P2, PT, |R36|, 5.8789094863358348022e-39, PT ;  /* 0x004004022400780b */ /* 0x000fe20003f4e200 */
[----:B0-----:R-:W-:-:S08]  /*0870*/  DFMA R34, -R44, R36, 1 ;  /* 0x3ff000002c22742b */ /* 0x001fd00000000124 */
[----:B------:R-:W-:-:S08]  /*0880*/  DFMA R34, R34, R34, R34 ;  /* 0x000000222222722b */ /* 0x000fd00000000022 */
[----:B------:R-:W-:-:S08]  /*0890*/  DFMA R34, R36, R34, R36 ;  /* 0x000000222422722b */ /* 0x000fd00000000024 */
[----:B------:R-:W-:-:S08]  /*08a0*/  DFMA R32, -R44, R34, 1 ;  /* 0x3ff000002c20742b */ /* 0x000fd00000000122 */
[----:B------:R-:W-:Y:S01]  /*08b0*/  DFMA R32, R34, R32, R34 ;  /* 0x000000202220722b */ /* 0x000fe20000000022 */
[----:B------:R-:W-:Y:S10]  /*08c0*/  @P2 BRA `(.L_x_5) ;  /* 0x0000000000102947 */ /* 0x000ff40003800000 */
[----:B------:R-:W-:Y:S02]  /*08d0*/  LOP3.LUT R32, R45, 0x7fffffff, RZ, 0xc0, !PT ;  /* 0x7fffffff2d207812 */ /* 0x000fe400078ec0ff */
[----:B------:R-:W-:-:S03]  /*08e0*/  MOV R40, 0x910 ;  /* 0x0000091000287802 */ /* 0x000fc60000000f00 */
[----:B------:R-:W-:-:S07]  /*08f0*/  VIADD R41, R32, 0xfff00000 ;  /* 0xfff0000020297836 */ /* 0x000fce0000000000 */
[----:B------:R-:W-:Y:S05]  /*0900*/  CALL.REL.NOINC `($__internal_0_$__cuda_sm20_dblrcp_rn_slowpath_v3) ;  /* 0x0000000000907944 */ /* 0x000fea0003c00000 */
.L_x_5:
[----:B------:R-:W-:Y:S05]  /*0910*/  BSYNC.RECONVERGENT B0 ;  /* 0x0000000000007941 */ /* 0x000fea0003800200 */
.L_x_4:
[----:B------:R-:W2:Y:S02]  /*0920*/  LDG.E.64 R34, desc[UR12][R10.64] ;  /* 0x0000000c0a227981 */ /* 0x000ea4000c1e1b00 */
[----:B--2---:R-:W-:-:S08]  /*0930*/  DMUL R34, R18, R34 ;  /* 0x0000002212227228 */ /* 0x004fd00000000000 */
[----:B------:R-:W-:-:S08]  /*0940*/  DMUL R32, R34, R32 ;  /* 0x0000002022207228 */ /* 0x000fd00000000000 */
[-C--:B------:R-:W-:Y:S02]  /*0950*/  DFMA R12, R28, R32.reuse, R12 ;  /* 0x000000201c0c722b */ /* 0x080fe4000000000c */
[-C--:B------:R-:W-:Y:S02]  /*0960*/  DFMA R14, R26, R32.reuse, R14 ;  /* 0x000000201a0e722b */ /* 0x080fe4000000000e */
[----:B------:R-:W-:-:S11]  /*0970*/  DFMA R16, R30, R32, R16 ;  /* 0x000000201e10722b */ /* 0x000fd60000000010 */
.L_x_1:
[----:B------:R-:W-:Y:S01]  /*0980*/  IADD3 R10, P2, PT, R10, 0x8, RZ ;  /* 0x000000080a0a7810 */ /* 0x000fe20007f5e0ff */
[----:B------:R-:W-:Y:S02]  /*0990*/  VIADD R47, R47, 0x8 ;  /* 0x000000082f2f7836 */ /* 0x000fe40000000000 */
[----:B------:R-:W-:Y:S02]  /*09a0*/  VIADD R48, R48, 0x8 ;  /* 0x0000000830307836 */ /* 0x000fe40000000000 */
[----:B------:R-:W-:Y:S02]  /*09b0*/  VIADD R49, R49, 0x8 ;  /* 0x0000000831317836 */ /* 0x000fe40000000000 */
[----:B------:R-:W-:Y:S01]  /*09c0*/  IMAD.X R11, RZ, RZ, R11, P2 ;  /* 0x000000ffff0b7224 */ /* 0x000fe200010e060b */
[----:B------:R-:W-:Y:S06]  /*09d0*/  @!P1 BRA `(.L_x_6) ;  /* 0xfffffff800e49947 */ /* 0x000fec000383ffff */
.L_x_0:
[----:B------:R-:W-:Y:S05]  /*09e0*/  WARPSYNC.ALL ;  /* 0x0000000000007948 */ /* 0x000fea0003800000 */
[----:B------:R-:W-:Y:S06]  /*09f0*/  BAR.SYNC.DEFER_BLOCKING 0x0 ;  /* 0x0000000000007b1d */ /* 0x000fec0000010000 */
[----:B------:R-:W-:Y:S05]  /*0a00*/  @P0 BRA `(.L_x_7) ;  /* 0xfffffff800000947 */ /* 0x000fea000383ffff */
[----:B------:R-:W1:Y:S01]  /*0a10*/  LDCU.128 UR8, c[0x0][0x3a0] ;  /* 0x00007400ff0877ac */ /* 0x000e620008000c00 */
[----:B0-----:R-:W-:Y:S01]  /*0a20*/  IMAD.SHL.U32 R10, R2, 0x8, RZ ;  /* 0x00000008020a7824 */ /* 0x001fe200078e00ff */
[----:B------:R-:W-:Y:S01]  /*0a30*/  SHF.R.U32.HI R0, RZ, 0x1d, R2 ;  /* 0x0000001dff007819 */ /* 0x000fe20000011602 */
[----:B------:R-:W0:Y:S03]  /*0a40*/  LDCU.64 UR6, c[0x0][0x3b0] ;  /* 0x00007600ff0677ac */ /* 0x000e260008000a00 */
[----:B-1----:R-:W-:-:S04]  /*0a50*/  IADD3 R2, P0, PT, R10, UR8, RZ ;  /* 0x000000080a027c10 */ /* 0x002fc8000ff1e0ff */
[----:B------:R-:W-:-:S05]  /*0a60*/  IADD3.X R3, PT, PT, R0, UR9, RZ, P0, !PT ;  /* 0x0000000900037c10 */ /* 0x000fca00087fe4ff */
[----:B------:R-:W2:Y:S01]  /*0a70*/  LDG.E.64 R4, desc[UR12][R2.64] ;  /* 0x0000000c02047981 */ /* 0x000ea2000c1e1b00 */
[----:B------:R-:W-:-:S04]  /*0a80*/  IADD3 R6, P0, PT, R10, UR10, RZ ;  /* 0x0000000a0a067c10 */ /* 0x000fc8000ff1e0ff */
[----:B------:R-:W-:Y:S01]  /*0a90*/  IADD3.X R7, PT, PT, R0, UR11, RZ, P0, !PT ;  /* 0x0000000b00077c10 */ /* 0x000fe200087fe4ff */
[----:B--2---:R-:W-:-:S07]  /*0aa0*/  DADD R4, R12, R4 ;  /* 0x000000000c047229 */ /* 0x004fce0000000004 */
[----:B------:R-:W-:Y:S04]  /*0ab0*/  STG.E.64 desc[UR12][R2.64], R4 ;  /* 0x0000000402007986 */ /* 0x000fe8000c101b0c */
[----:B------:R-:W2:Y:S01]  /*0ac0*/  LDG.E.64 R8, desc[UR12][R6.64] ;  /* 0x0000000c06087981 */ /* 0x000ea2000c1e1b00 */
[----:B0-----:R-:W-:-:S04]  /*0ad0*/  IADD3 R10, P0, PT, R10, UR6, RZ ;  /* 0x000000060a0a7c10 */ /* 0x001fc8000ff1e0ff */
[----:B------:R-:W-:Y:S01]  /*0ae0*/  IADD3.X R11, PT, PT, R0, UR7, RZ, P0, !PT ;  /* 0x00000007000b7c10 */ /* 0x000fe200087fe4ff */
[----:B--2---:R-:W-:-:S07]  /*0af0*/  DADD R8, R14, R8 ;  /* 0x000000000e087229 */ /* 0x004fce0000000008 */
[----:B------:R-:W-:Y:S04]  /*0b00*/  STG.E.64 desc[UR12][R6.64], R8 ;  /* 0x0000000806007986 */ /* 0x000fe8000c101b0c */
[----:B------:R-:W2:Y:S02]  /*0b10*/  LDG.E.64 R12, desc[UR12][R10.64] ;  /* 0x0000000c0a0c7981 */ /* 0x000ea4000c1e1b00 */
[----:B--2---:R-:W-:-:S07]  /*0b20*/  DADD R12, R16, R12 ;  /* 0x00000000100c7229 */ /* 0x004fce000000000c */
[----:B------:R-:W-:Y:S01]  /*0b30*/  STG.E.64 desc[UR12][R10.64], R12 ;  /* 0x0000000c0a007986 */ /* 0x000fe2000c101b0c */
[----:B------:R-:W-:Y:S05]  /*0b40*/  EXIT ;  /* 0x000000000000794d */ /* 0x000fea0003800000 */
        .weak           $__internal_0_$__cuda_sm20_dblrcp_rn_slowpath_v3
        .type           $__internal_0_$__cuda_sm20_dblrcp_rn_slowpath_v3,@function
        .size           $__internal_0_$__cuda_sm20_dblrcp_rn_slowpath_v3,($__internal_1_$__cuda_sm20_dsqrt_rn_f64_mediumpath_v1 - $__internal_0_$__cuda_sm20_dblrcp_rn_slowpath_v3)
$__internal_0_$__cuda_sm20_dblrcp_rn_slowpath_v3:
[----:B------:R-:W-:Y:S01]  /*0b50*/  IMAD.MOV.U32 R32, RZ, RZ, R44 ;  /* 0x000000ffff207224 */ /* 0x000fe200078e002c */
[----:B------:R-:W-:Y:S01]  /*0b60*/  BSSY.RECONVERGENT B1, `(.L_x_8) ;  /* 0x0000026000017945 */ /* 0x000fe20003800200 */
[----:B------:R-:W-:-:S06]  /*0b70*/  IMAD.MOV.U32 R33, RZ, RZ, R45 ;  /* 0x000000ffff217224 */ /* 0x000fcc00078e002d */
[----:B------:R-:W-:-:S14]  /*0b80*/  DSETP.GTU.AND P2, PT, |R32|, +INF , PT ;  /* 0x7ff000002000742a */ /* 0x000fdc0003f4c200 */
[----:B------:R-:W-:Y:S05]  /*0b90*/  @P2 BRA `(.L_x_9) ;  /* 0x0000000000802947 */ /* 0x000fea0003800000 */
[----:B------:R-:W-:-:S05]  /*0ba0*/  LOP3.LUT R44, R45, 0x7fffffff, RZ, 0xc0, !PT ;  /* 0x7fffffff2d2c7812 */ /* 0x000fca00078ec0ff */
[----:B------:R-:W-:-:S05]  /*0bb0*/  VIADD R34, R44, 0xffffffff ;  /* 0xffffffff2c227836 */ /* 0x000fca0000000000 */
[----:B------:R-:W-:-:S13]  /*0bc0*/  ISETP.GE.U32.AND P2, PT, R34, 0x7fefffff, PT ;  /* 0x7fefffff2200780c */ /* 0x000fda0003f46070 */
[----:B------:R-:W-:Y:S01]  /*0bd0*/  @P2 LOP3.LUT R35, R33, 0x7ff00000, RZ, 0x3c, !PT ;  /* 0x7ff0000021232812 */ /* 0x000fe200078e3cff */
[----:B------:R-:W-:Y:S01]  /*0be0*/  @P2 IMAD.MOV.U32 R34, RZ, RZ, RZ ;  /* 0x000000ffff222224 */ /* 0x000fe200078e00ff */
[----:B------:R-:W-:Y:S06]  /*0bf0*/  @P2 BRA `(.L_x_10) ;  /* 0x0000000000702947 */ /* 0x000fec0003800000 */
[----:B------:R-:W-:-:S13]  /*0c00*/  ISETP.GE.U32.AND P2, PT, R44, 0x1000001, PT ;  /* 0x010000012c00780c */ /* 0x000fda0003f46070 */
[----:B------:R-:W-:Y:S05]  /*0c10*/  @!P2 BRA `(.L_x_11) ;  /* 0x000000000038a947 */ /* 0x000fea0003800000 */
[----:B------:R-:W-:Y:S02]  /*0c20*/  VIADD R39, R33, 0xc0200000 ;  /* 0xc020000021277836 */ /* 0x000fe40000000000 */
[----:B------:R-:W-:Y:S02]  /*0c30*/  IMAD.MOV.U32 R38, RZ, RZ, R32 ;  /* 0x000000ffff267224 */ /* 0x000fe400078e0020 */
[----:B------:R-:W0:Y:S01]  /*0c40*/  MUFU.RCP64H R37, R39 ;  /* 0x0000002700257308 */ /* 0x000e220000001800 */
[----:B------:R-:W-:-:S06]  /*0c50*/  IMAD.MOV.U32 R36, RZ, RZ, R41 ;  /* 0x000000ffff247224 */ /* 0x000fcc00078e0029 */
[----:B0-----:R-:W-:-:S08]  /*0c60*/  DFMA R34, -R38, R36, 1 ;  /* 0x3ff000002622742b */ /* 0x001fd00000000124 */
[----:B------:R-:W-:-:S08]  /*0c70*/  DFMA R34, R34, R34, R34 ;  /* 0x000000222222722b */ /* 0x000fd00000000022 */
[----:B------:R-:W-:-:S08]  /*0c80*/  DFMA R34, R36, R34, R36 ;  /* 0x000000222422722b */ /* 0x000fd00000000024 */
[----:B------:R-:W-:-:S08]  /*0c90*/  DFMA R36, -R38, R34, 1 ;  /* 0x3ff000002624742b */ /* 0x000fd00000000122 */
[----:B------:R-:W-:-:S08]  /*0ca0*/  DFMA R34, R34, R36, R34 ;  /* 0x000000242222722b */ /* 0x000fd00000000022 */
[----:B------:R-:W-:-:S08]  /*0cb0*/  DMUL R34, R34, 2.2250738585072013831e-308 ;  /* 0x0010000022227828 */ /* 0x000fd00000000000 */
[----:B------:R-:W-:-:S08]  /*0cc0*/  DFMA R32, -R32, R34, 1 ;  /* 0x3ff000002020742b */ /* 0x000fd00000000122 */
[----:B------:R-:W-:-:S08]  /*0cd0*/  DFMA R32, R32, R32, R32 ;  /* 0x000000202020722b */ /* 0x000fd00000000020 */
[----:B------:R-:W-:Y:S01]  /*0ce0*/  DFMA R34, R34, R32, R34 ;  /* 0x000000202222722b */ /* 0x000fe20000000022 */
[----:B------:R-:W-:Y:S10]  /*0cf0*/  BRA `(.L_x_10) ;  /* 0x0000000000307947 */ /* 0x000ff40003800000 */
.L_x_11:
[----:B------:R-:W-:Y:S01]  /*0d00*/  DMUL R36, R32, 8.11296384146066816958e+31 ;  /* 0x4690000020247828 */ /* 0x000fe20000000000 */
[----:B------:R-:W-:-:S05]  /*0d10*/  IMAD.MOV.U32 R34, RZ, RZ, R41 ;  /* 0x000000ffff227224 */ /* 0x000fca00078e0029 */
[----:B------:R-:W0:Y:S02]  /*0d20*/  MUFU.RCP64H R35, R37 ;  /* 0x0000002500237308 */ /* 0x000e240000001800 */
[----:B0-----:R-:W-:-:S08]  /*0d30*/  DFMA R32, -R36, R34, 1 ;  /* 0x3ff000002420742b */ /* 0x001fd00000000122 */
[----:B------:R-:W-:-:S08]  /*0d40*/  DFMA R32, R32, R32, R32 ;  /* 0x000000202020722b */ /* 0x000fd00000000020 */
[----:B------:R-:W-:-:S08]  /*0d50*/  DFMA R32, R34, R32, R34 ;  /* 0x000000202220722b */ /* 0x000fd00000000022 */
[----:B------:R-:W-:-:S08]  /*0d60*/  DFMA R34, -R36, R32, 1 ;  /* 0x3ff000002422742b */ /* 0x000fd00000000120 */
[----:B------:R-:W-:-:S08]  /*0d70*/  DFMA R34, R32, R34, R32 ;  /* 0x000000222022722b */ /* 0x000fd00000000020 */
[----:B------:R-:W-:Y:S01]  /*0d80*/  DMUL R34, R34, 8.11296384146066816958e+31 ;  /* 0x4690000022227828 */ /* 0x000fe20000000000 */
[----:B------:R-:W-:Y:S10]  /*0d90*/  BRA `(.L_x_10) ;  /* 0x0000000000087947 */ /* 0x000ff40003800000 */
.L_x_9:
[----:B------:R-:W-:Y:S01]  /*0da0*/  LOP3.LUT R35, R33, 0x80000, RZ, 0xfc, !PT ;  /* 0x0008000021237812 */ /* 0x000fe200078efcff */
[----:B------:R-:W-:-:S07]  /*0db0*/  IMAD.MOV.U32 R34, RZ, RZ, R32 ;  /* 0x000000ffff227224 */ /* 0x000fce00078e0020 */
.L_x_10:
[----:B------:R-:W-:Y:S05]  /*0dc0*/  BSYNC.RECONVERGENT B1 ;  /* 0x0000000000017941 */ /* 0x000fea0003800200 */
.L_x_8:
[----:B------:R-:W-:Y:S02]  /*0dd0*/  IMAD.MOV.U32 R41, RZ, RZ, 0x0 ;  /* 0x00000000ff297424 */ /* 0x000fe400078e00ff */
[----:B------:R-:W-:Y:S02]  /*0de0*/  IMAD.MOV.U32 R32, RZ, RZ, R34 ;  /* 0x000000ffff207224 */ /* 0x000fe400078e0022 */
[----:B------:R-:W-:Y:S01]  /*0df0*/  IMAD.MOV.U32 R33, RZ, RZ, R35 ;  /* 0x000000ffff217224 */ /* 0x000fe200078e0023 */
[----:B------:R-:W-:Y:S06]  /*0e00*/  RET.REL.NODEC R40 `(_Z11forceKernelPdS_S_S_S_S_S_m) ;  /* 0xfffffff0287c7950 */ /* 0x000fec0003c3ffff */
        .weak           $__internal_1_$__cuda_sm20_dsqrt_rn_f64_mediumpath_v1
        .type           $__internal_1_$__cuda_sm20_dsqrt_rn_f64_mediumpath_v1,@function
        .size           $__internal_1_$__cuda_sm20_dsqrt_rn_f64_mediumpath_v1,(.L_x_18 - $__internal_1_$__cuda_sm20_dsqrt_rn_f64_mediumpath_v1)
$__internal_1_$__cuda_sm20_dsqrt_rn_f64_mediumpath_v1:
[----:B------:R-:W-:Y:S01]  /*0e10*/  ISETP.GE.U32.AND P2, PT, R34, -0x3400000, PT ;  /* 0xfcc000002200780c */ /* 0x000fe20003f46070 */
[----:B------:R-:W-:Y:S01]  /*0e20*/  BSSY.RECONVERGENT B1, `(.L_x_12) ;  /* 0x0000024000017945 */ /* 0x000fe20003800200 */
[----:B------:R-:W-:-:S11]  /*0e30*/  IMAD.MOV.U32 R37, RZ, RZ, R43 ;  /* 0x000000ffff257224 */ /* 0x000fd600078e002b */
[----:B------:R-:W-:Y:S05]  /*0e40*/  @!P2 BRA `(.L_x_13) ;  /* 0x000000000020a947 */ /* 0x000fea0003800000 */
[----:B------:R-:W-:-:S10]  /*0e50*/  DFMA.RM R36, R40, R36, R38 ;  /* 0x000000242824722b */ /* 0x000fd40000004026 */
[----:B------:R-:W-:-:S05]  /*0e60*/  IADD3 R34, P2, PT, R36, 0x1, RZ ;  /* 0x0000000124227810 */ /* 0x000fca0007f5e0ff */
[----:B------:R-:W-:-:S06]  /*0e70*/  IMAD.X R35, RZ, RZ, R37, P2 ;  /* 0x000000ffff237224 */ /* 0x000fcc00010e0625 */
[----:B------:R-:W-:-:S08]  /*0e80*/  DFMA.RP R32, -R36, R34, R32 ;  /* 0x000000222420722b */ /* 0x000fd00000008120 */
[----:B------:R-:W-:-:S06]  /*0e90*/  DSETP.GT.AND P2, PT, R32, RZ, PT ;  /* 0x000000ff2000722a */ /* 0x000fcc0003f44000 */
[----:B------:R-:W-:Y:S02]  /*0ea0*/  FSEL R34, R34, R36, P2 ;  /* 0x0000002422227208 */ /* 0x000fe40001000000 */
[----:B------:R-:W-:Y:S01]  /*0eb0*/  FSEL R35, R35, R37, P2 ;  /* 0x0000002523237208 */ /* 0x000fe20001000000 */
[----:B------:R-:W-:Y:S06]  /*0ec0*/  BRA `(.L_x_14) ;  /* 0x0000000000647947 */ /* 0x000fec0003800000 */
.L_x_13:
[----:B------:R-:W-:-:S14]  /*0ed0*/  DSETP.NE.AND P2, PT, R32, RZ, PT ;  /* 0x000000ff2000722a */ /* 0x000fdc0003f45000 */
[----:B------:R-:W-:Y:S05]  /*0ee0*/  @!P2 BRA `(.L_x_15) ;  /* 0x000000000058a947 */ /* 0x000fea0003800000 */
[----:B------:R-:W-:-:S13]  /*0ef0*/  ISETP.GE.AND P2, PT, R33, RZ, PT ;  /* 0x000000ff2100720c */ /* 0x000fda0003f46270 */
[----:B------:R-:W-:Y:S02]  /*0f00*/  @!P2 IMAD.MOV.U32 R34, RZ, RZ, 0x0 ;  /* 0x00000000ff22a424 */ /* 0x000fe400078e00ff */
[----:B------:R-:W-:Y:S01]  /*0f10*/  @!P2 IMAD.MOV.U32 R35, RZ, RZ, -0x80000 ;  /* 0xfff80000ff23a424 */ /* 0x000fe200078e00ff */
[----:B------:R-:W-:Y:S06]  /*0f20*/  @!P2 BRA `(.L_x_14) ;  /* 0x00000000004ca947 */ /* 0x000fec0003800000 */
[----:B------:R-:W-:-:S13]  /*0f30*/  ISETP.GT.AND P2, PT, R33, 0x7fefffff, PT ;  /* 0x7fefffff2100780c */ /* 0x000fda0003f44270 */
[----:B------:R-:W-:Y:S05]  /*0f40*/  @P2 BRA `(.L_x_15) ;  /* 0x0000000000402947 */ /* 0x000fea0003800000 */
[----:B------:R-:W-:Y:S01]  /*0f50*/  DMUL R38, R32, 8.11296384146066816958e+31 ;  /* 0x4690000020267828 */ /* 0x000fe20000000000 */
[----:B------:R-:W-:Y:S02]  /*0f60*/  IMAD.MOV.U32 R36, RZ, RZ, RZ ;  /* 0x000000ffff247224 */ /* 0x000fe400078e00ff */
[----:B------:R-:W-:Y:S02]  /*0f70*/  IMAD.MOV.U32 R32, RZ, RZ, 0x0 ;  /* 0x00000000ff207424 */ /* 0x000fe400078e00ff */
[----:B------:R-:W-:Y:S01]  /*0f80*/  IMAD.MOV.U32 R33, RZ, RZ, 0x3fd80000 ;  /* 0x3fd80000ff217424 */ /* 0x000fe200078e00ff */
[----:B------:R-:W0:Y:S02]  /*0f90*/  MUFU.RSQ64H R37, R39 ;  /* 0x0000002700257308 */ /* 0x000e240000001c00 */
[----:B0-----:R-:W-:-:S08]  /*0fa0*/  DMUL R34, R36, R36 ;  /* 0x0000002424227228 */ /* 0x001fd00000000000 */
[----:B------:R-:W-:-:S08]  /*0fb0*/  DFMA R34, R38, -R34, 1 ;  /* 0x3ff000002622742b */ /* 0x000fd00000000822 */
[----:B------:R-:W-:Y:S02]  /*0fc0*/  DFMA R32, R34, R32, 0.5 ;  /* 0x3fe000002220742b */ /* 0x000fe40000000020 */
[----:B------:R-:W-:-:S08]  /*0fd0*/  DMUL R34, R36, R34 ;  /* 0x0000002224227228 */ /* 0x000fd00000000000 */
[----:B------:R-:W-:-:S08]  /*0fe0*/  DFMA R34, R32, R34, R36 ;  /* 0x000000222022722b */ /* 0x000fd00000000024 */
[----:B------:R-:W-:Y:S02]  /*0ff0*/  DMUL R32, R38, R34 ;  /* 0x0000002226207228 */ /* 0x000fe40000000000 */
[----:B------:R-:W-:-:S06]  /*1000*/  VIADD R35, R35, 0xfff00000 ;  /* 0xfff0000023237836 */ /* 0x000fcc0000000000 */
[----:B------:R-:W-:-:S08]  /*1010*/  DFMA R36, R32, -R32, R38 ;  /* 0x800000202024722b */ /* 0x000fd00000000026 */
[----:B------:R-:W-:-:S10]  /*1020*/  DFMA R34, R34, R36, R32 ;  /* 0x000000242222722b */ /* 0x000fd40000000020 */
[----:B------:R-:W-:Y:S01]  /*1030*/  VIADD R35, R35, 0xfcb00000 ;  /* 0xfcb0000023237836 */ /* 0x000fe20000000000 */
[----:B------:R-:W-:Y:S06]  /*1040*/  BRA `(.L_x_14) ;  /* 0x0000000000047947 */ /* 0x000fec0003800000 */
.L_x_15:
[----:B------:R-:W-:-:S11]  /*1050*/  DADD R34, R32, R32 ;  /* 0x0000000020227229 */ /* 0x000fd60000000020 */
.L_x_14:
[----:B------:R-:W-:Y:S05]  /*1060*/  BSYNC.RECONVERGENT B1 ;  /* 0x0000000000017941 */ /* 0x000fea0003800200 */
.L_x_12:
[----:B------:R-:W-:-:S04]  /*1070*/  IMAD.MOV.U32 R45, RZ, RZ, 0x0 ;  /* 0x00000000ff2d7424 */ /* 0x000fc800078e00ff */
[----:B------:R-:W-:Y:S05]  /*1080*/  RET.REL.NODEC R44 `(_Z11forceKernelPdS_S_S_S_S_S_m) ;  /* 0xffffffec2cdc7950 */ /* 0x000fea0003c3ffff */
.L_x_16:
[----:B------:R-:W-:-:S00]  /*1090*/  BRA `(.L_x_16) ;  /* 0xfffffffc00fc7947 */ /* 0x000fc0000383ffff */
[----:B------:R-:W-:-:S00]  /*10a0*/  NOP ;  /* 0x0000000000007918 */ /* 0x000fc00000000000 */
        /* <DEDUP_REMOVED lines=13> */
.L_x_18:


//--------------------- .nv.shared._Z11forceKernelPdS_S_S_S_S_S_m --------------------------
	.section	.nv.shared._Z11forceKernelPdS_S_S_S_S_S_m,"aw",@nobits
	.sectionflags	@""
	.align	8
.nv.shared._Z11forceKernelPdS_S_S_S_S_S_m:
	.zero		25600


//--------------------- .nv.shared.reserved.0     --------------------------
	.section	.nv.shared.reserved.0,"aw",@nobits
	.weak		__nv_reservedSMEM_offset_0_alias
	.size		__nv_reservedSMEM_offset_0_alias, 0, 64
	.other		__nv_reservedSMEM_offset_0_alias,@"STO_CUDA_RESERVED_SHARED STV_DEFAULT"
__nv_reservedSMEM_offset_0_alias:
	.zero		0
	.zero		64


//--------------------- .nv.constant0._Z11forceKernelPdS_S_S_S_S_S_m --------------------------
	.section	.nv.constant0._Z11forceKernelPdS_S_S_S_S_S_m,"a",@progbits
	.sectionflags	@""
	.align	4
.nv.constant0._Z11forceKernelPdS_S_S_S_S_S_m:
	.zero		960


//--------------------- SYMBOLS --------------------------

	.type		.nv.reservedSmem.offset0,@object
	.size		.nv.reservedSmem.offset0,0x4
	.type		.nv.reservedSmem.cap,@object
	.size		.nv.reservedSmem.cap,0x4
